//
// Generated by NVIDIA NVVM Compiler
//
// Compiler Build ID: CL-36424714
// Cuda compilation tools, release 13.0, V13.0.88
// Based on NVVM 20.0.0
//

.version 9.0
.target sm_100
.address_size 64

	// .globl	_Z10add_matrixPfS_S_

.visible .entry _Z10add_matrixPfS_S_(
	.param .u64 .ptr .align 1 _Z10add_matrixPfS_S__param_0,
	.param .u64 .ptr .align 1 _Z10add_matrixPfS_S__param_1,
	.param .u64 .ptr .align 1 _Z10add_matrixPfS_S__param_2
)
{
	.reg .b32 	%r<5>;
	.reg .b32 	%f<4>;
	.reg .b64 	%rd<11>;

	ld.param.u64 	%rd1, [_Z10add_matrixPfS_S__param_0];
	ld.param.u64 	%rd2, [_Z10add_matrixPfS_S__param_1];
	ld.param.u64 	%rd3, [_Z10add_matrixPfS_S__param_2];
	cvta.to.global.u64 	%rd4, %rd3;
	cvta.to.global.u64 	%rd5, %rd2;
	cvta.to.global.u64 	%rd6, %rd1;
	mov.u32 	%r1, %ctaid.x;
	mov.u32 	%r2, %ntid.x;
	mov.u32 	%r3, %tid.x;
	mad.lo.s32 	%r4, %r1, %r2, %r3;
	mul.wide.s32 	%rd7, %r4, 4;
	add.s64 	%rd8, %rd6, %rd7;
	ld.global.f32 	%f1, [%rd8];
	add.s64 	%rd9, %rd5, %rd7;
	ld.global.f32 	%f2, [%rd9];
	add.f32 	%f3, %f1, %f2;
	add.s64 	%rd10, %rd4, %rd7;
	st.global.f32 	[%rd10], %f3;
	ret;

}


// ===== COMPILED SASS (sm_100) =====

	.target	sm_100

	.elftype	@"ET_EXEC"


//--------------------- .note.nv.tkinfo           --------------------------
	.section	.note.nv.tkinfo,"",@"SHT_NOTE"
	.sectionflags	@"SHF_NOTE_NV_TKINFO"
	.tkinfo
        /*0018*/ 	.word	0x00000002
        /*0030*/ 	.string	""
        /*0030*/ 	.string	"ptxas"
        /*0030*/ 	.string	"Cuda compilation tools, release 13.0, V13.0.88"
        /*0030*/ 	.string	"Build cuda_13.0.r13.0/compiler.36424714_0"
        /*0030*/ 	.string	"-arch sm_100 -m 64 "



//--------------------- .note.nv.cuinfo           --------------------------
	.section	.note.nv.cuinfo,"",@"SHT_NOTE"
	.sectionflags	@"SHF_NOTE_NV_CUINFO"
        /*0018*/ 	.short	0x0002
        /*001a*/ 	.short	0x0064
        /*001c*/ 	.short	0x0082
	.zero		2


//--------------------- .nv.info                  --------------------------
	.section	.nv.info,"",@"SHT_CUDA_INFO"
	.align	4


	//----- nvinfo : EIATTR_REGCOUNT
	.align		4
        /*0000*/ 	.byte	0x04, 0x2f
        /*0002*/ 	.short	(.L_1 - .L_0)
	.align		4
.L_0:
        /*0004*/ 	.word	index@(_Z10add_matrixPfS_S_)
        /*0008*/ 	.word	0x0000000c


	//----- nvinfo : EIATTR_FRAME_SIZE
	.align		4
.L_1:
        /*000c*/ 	.byte	0x04, 0x11
        /*000e*/ 	.short	(.L_3 - .L_2)
	.align		4
.L_2:
        /*0010*/ 	.word	index@(_Z10add_matrixPfS_S_)
        /*0014*/ 	.word	0x00000000


	//----- nvinfo : EIATTR_MIN_STACK_SIZE
	.align		4
.L_3:
        /*0018*/ 	.byte	0x04, 0x12
        /*001a*/ 	.short	(.L_5 - .L_4)
	.align		4
.L_4:
        /*001c*/ 	.word	index@(_Z10add_matrixPfS_S_)
        /*0020*/ 	.word	0x00000000
.L_5:


//--------------------- .nv.compat                --------------------------
	.section	.nv.compat,"",@"SHT_CUDA_COMPAT_INFO"
	.align	4
        /*0000*/ 	.byte	0x02, 0x09, 0x00, 0x00, 0x02, 0x02, 0x01, 0x00, 0x02, 0x05, 0x05, 0x00, 0x03, 0x07, 0x01, 0x01
        /*0010*/ 	.byte	0x02, 0x03, 0x00, 0x00, 0x02, 0x06, 0x01, 0x00, 0x04, 0x0b, 0x08, 0x00, 0x09, 0x00, 0x00, 0x00
        /*0020*/ 	.byte	0x00, 0x00, 0x00, 0x00


//--------------------- .nv.info._Z10add_matrixPfS_S_ --------------------------
	.section	.nv.info._Z10add_matrixPfS_S_,"",@"SHT_CUDA_INFO"
	.sectionflags	@""
	.align	4


	//----- nvinfo : EIATTR_CUDA_API_VERSION
	.align		4
        /*0000*/ 	.byte	0x04, 0x37
        /*0002*/ 	.short	(.L_7 - .L_6)
.L_6:
        /*0004*/ 	.word	0x00000082


	//----- nvinfo : EIATTR_KPARAM_INFO
	.align		4
.L_7:
        /*0008*/ 	.byte	0x04, 0x17
        /*000a*/ 	.short	(.L_9 - .L_8)
.L_8:
        /*000c*/ 	.word	0x00000000
        /*0010*/ 	.short	0x0002
        /*0012*/ 	.short	0x0010
        /*0014*/ 	.byte	0x00, 0xf5, 0x21, 0x00


	//----- nvinfo : EIATTR_KPARAM_INFO
	.align		4
.L_9:
        /*0018*/ 	.byte	0x04, 0x17
        /*001a*/ 	.short	(.L_11 - .L_10)
.L_10:
        /*001c*/ 	.word	0x00000000
        /*0020*/ 	.short	0x0001
        /*0022*/ 	.short	0x0008
        /*0024*/ 	.byte	0x00, 0xf5, 0x21, 0x00


	//----- nvinfo : EIATTR_KPARAM_INFO
	.align		4
.L_11:
        /*0028*/ 	.byte	0x04, 0x17
        /*002a*/ 	.short	(.L_13 - .L_12)
.L_12:
        /*002c*/ 	.word	0x00000000
        /*0030*/ 	.short	0x0000
        /*0032*/ 	.short	0x0000
        /*0034*/ 	.byte	0x00, 0xf5, 0x21, 0x00


	//----- nvinfo : EIATTR_SPARSE_MMA_MASK
	.align		4
.L_13:
        /*0038*/ 	.byte	0x03, 0x50
        /*003a*/ 	.short	0x0000


	//----- nvinfo : EIATTR_MAXREG_COUNT
	.align		4
        /*003c*/ 	.byte	0x03, 0x1b
        /*003e*/ 	.short	0x00ff


	//----- nvinfo : EIATTR_MERCURY_ISA_VERSION
	.align		4
        /*0040*/ 	.byte	0x03, 0x5f
        /*0042*/ 	.short	0x0101


	//----- nvinfo : EIATTR_VRC_CTA_INIT_COUNT
	.align		4
        /*0044*/ 	.byte	0x02, 0x4a
	.zero		1
	.zero		1


	//----- nvinfo : EIATTR_EXIT_INSTR_OFFSETS
	.align		4
        /*0048*/ 	.byte	0x04, 0x1c
        /*004a*/ 	.short	(.L_15 - .L_14)


	//   ....[0]....
.L_14:
        /*004c*/ 	.word	0x00000100


	//----- nvinfo : EIATTR_CBANK_PARAM_SIZE
	.align		4
.L_15:
        /*0050*/ 	.byte	0x03, 0x19
        /*0052*/ 	.short	0x0018


	//----- nvinfo : EIATTR_PARAM_CBANK
	.align		4
        /*0054*/ 	.byte	0x04, 0x0a
        /*0056*/ 	.short	(.L_17 - .L_16)
	.align		4
.L_16:
        /*0058*/ 	.word	index@(.nv.constant0._Z10add_matrixPfS_S_)
        /*005c*/ 	.short	0x0380
        /*005e*/ 	.short	0x0018


	//----- nvinfo : EIATTR_SW_WAR
	.align		4
.L_17:
        /*0060*/ 	.byte	0x04, 0x36
        /*0062*/ 	.short	(.L_19 - .L_18)
.L_18:
        /*0064*/ 	.word	0x00000008
.L_19:


//--------------------- .nv.callgraph             --------------------------
	.section	.nv.callgraph,"",@"SHT_CUDA_CALLGRAPH"
	.align	4
	.sectionentsize	8
	.align		4
        /*0000*/ 	.word	0x00000000
	.align		4
        /*0004*/ 	.word	0xffffffff
	.align		4
        /*0008*/ 	.word	0x00000000
	.align		4
        /*000c*/ 	.word	0xfffffffe
	.align		4
        /*0010*/ 	.word	0x00000000
	.align		4
        /*0014*/ 	.word	0xfffffffd
	.align		4
        /*0018*/ 	.word	0x00000000
	.align		4
        /*001c*/ 	.word	0xfffffffc


//--------------------- .text._Z10add_matrixPfS_S_ --------------------------
	.section	.text._Z10add_matrixPfS_S_,"ax",@progbits
	.align	128
        .global         _Z10add_matrixPfS_S_
        .type           _Z10add_matrixPfS_S_,@function
        .size           _Z10add_matrixPfS_S_,(.L_x_1 - _Z10add_matrixPfS_S_)
        .other          _Z10add_matrixPfS_S_,@"STO_CUDA_ENTRY STV_DEFAULT"
_Z10add_matrixPfS_S_:
.text._Z10add_matrixPfS_S_:
[----:B------:R-:W-:Y:S01]  /*0000*/  LDC R1, c[0x0][0x37c] ;  /* 0x0000df00ff017b82 */ /* 0x000fe20000000800 */
[----:B------:R-:W0:Y:S07]  /*0010*/  S2R R0, SR_TID.X ;  /* 0x0000000000007919 */ /* 0x000e2e0000002100 */
[----:B------:R-:W0:Y:S01]  /*0020*/  S2UR UR6, SR_CTAID.X ;  /* 0x00000000000679c3 */ /* 0x000e220000002500 */
[----:B------:R-:W1:Y:S07]  /*0030*/  LDCU.64 UR4, c[0x0][0x358] ;  /* 0x00006b00ff0477ac */ /* 0x000e6e0008000a00 */
[----:B------:R-:W0:Y:S08]  /*0040*/  LDC R9, c[0x0][0x360] ;  /* 0x0000d800ff097b82 */ /* 0x000e300000000800 */
[----:B------:R-:W2:Y:S08]  /*0050*/  LDC.64 R2, c[0x0][0x380] ;  /* 0x0000e000ff027b82 */ /* 0x000eb00000000a00 */
[----:B------:R-:W3:Y:S01]  /*0060*/  LDC.64 R4, c[0x0][0x388] ;  /* 0x0000e200ff047b82 */ /* 0x000ee20000000a00 */
[----:B0-----:R-:W-:-:S07]  /*0070*/  IMAD R9, R9, UR6, R0 ;  /* 0x0000000609097c24 */ /* 0x001fce000f8e0200 */
[----:B------:R-:W0:Y:S01]  /*0080*/  LDC.64 R6, c[0x0][0x390] ;  /* 0x0000e400ff067b82 */ /* 0x000e220000000a00 */
[----:B--2---:R-:W-:-:S06]  /*0090*/  IMAD.WIDE R2, R9, 0x4, R2 ;  /* 0x0000000409027825 */ /* 0x004fcc00078e0202 */
[----:B-1----:R-:W2:Y:S01]  /*00a0*/  LDG.E R2, desc[UR4][R2.64] ;  /* 0x0000000402027981 */ /* 0x002ea2000c1e1900 */
[----:B---3--:R-:W-:-:S06]  /*00b0*/  IMAD.WIDE R4, R9, 0x4, R4 ;  /* 0x0000000409047825 */ /* 0x008fcc00078e0204 */
[----:B------:R-:W2:Y:S01]  /*00c0*/  LDG.E R5, desc[UR4][R4.64] ;  /* 0x0000000404057981 */ /* 0x000ea2000c1e1900 */
[----:B0-----:R-:W-:-:S04]  /*00d0*/  IMAD.WIDE R6, R9, 0x4, R6 ;  /* 0x0000000409067825 */ /* 0x001fc800078e0206 */
[----:B--2---:R-:W-:-:S05]  /*00e0*/  FADD R9, R2, R5 ;  /* 0x0000000502097221 */ /* 0x004fca0000000000 */
[----:B------:R-:W-:Y:S01]  /*00f0*/  STG.E desc[UR4][R6.64], R9 ;  /* 0x0000000906007986 */ /* 0x000fe2000c101904 */
[----:B------:R-:W-:Y:S05]  /*0100*/  EXIT ;  /* 0x000000000000794d */ /* 0x000fea0003800000 */
.L_x_0:
[----:B------:R-:W-:-:S00]  /*0110*/  BRA `(.L_x_0) ;  /* 0xfffffffc00fc7947 */ /* 0x000fc0000383ffff */
[----:B------:R-:W-:-:S00]  /*0120*/  NOP ;  /* 0x0000000000007918 */ /* 0x000fc00000000000 */
        /* <DEDUP_REMOVED lines=13> */
.L_x_1:


//--------------------- .nv.shared.reserved.0     --------------------------
	.section	.nv.shared.reserved.0,"aw",@nobits
	.weak		__nv_reservedSMEM_offset_0_alias
	.size		__nv_reservedSMEM_offset_0_alias, 0, 64
	.other		__nv_reservedSMEM_offset_0_alias,@"STO_CUDA_RESERVED_SHARED STV_DEFAULT"
__nv_reservedSMEM_offset_0_alias:
	.zero		0
	.zero		64


//--------------------- .nv.constant0._Z10add_matrixPfS_S_ --------------------------
	.section	.nv.constant0._Z10add_matrixPfS_S_,"a",@progbits
	.sectionflags	@""
	.align	4
.nv.constant0._Z10add_matrixPfS_S_:
	.zero		920


//--------------------- SYMBOLS --------------------------

	.type		.nv.reservedSmem.offset0,@object
	.size		.nv.reservedSmem.offset0,0x4
